//
// Generated by NVIDIA NVVM Compiler
//
// Compiler Build ID: CL-36424714
// Cuda compilation tools, release 13.0, V13.0.88
// Based on NVVM 20.0.0
//

.version 9.0
.target sm_100
.address_size 64

	// .globl	_Z22csr_spmv_vector_kernelIfEvjPKjS1_PKT_S4_PS2_

.visible .entry _Z22csr_spmv_vector_kernelIfEvjPKjS1_PKT_S4_PS2_(
	.param .u32 _Z22csr_spmv_vector_kernelIfEvjPKjS1_PKT_S4_PS2__param_0,
	.param .u64 .ptr .align 1 _Z22csr_spmv_vector_kernelIfEvjPKjS1_PKT_S4_PS2__param_1,
	.param .u64 .ptr .align 1 _Z22csr_spmv_vector_kernelIfEvjPKjS1_PKT_S4_PS2__param_2,
	.param .u64 .ptr .align 1 _Z22csr_spmv_vector_kernelIfEvjPKjS1_PKT_S4_PS2__param_3,
	.param .u64 .ptr .align 1 _Z22csr_spmv_vector_kernelIfEvjPKjS1_PKT_S4_PS2__param_4,
	.param .u64 .ptr .align 1 _Z22csr_spmv_vector_kernelIfEvjPKjS1_PKT_S4_PS2__param_5
)
{
	.reg .pred 	%p<19>;
	.reg .b32 	%r<110>;
	.reg .b32 	%f<124>;
	.reg .b64 	%rd<160>;

	ld.param.u32 	%r27, [_Z22csr_spmv_vector_kernelIfEvjPKjS1_PKT_S4_PS2__param_0];
	ld.param.u64 	%rd6, [_Z22csr_spmv_vector_kernelIfEvjPKjS1_PKT_S4_PS2__param_1];
	ld.param.u64 	%rd4, [_Z22csr_spmv_vector_kernelIfEvjPKjS1_PKT_S4_PS2__param_2];
	ld.param.u64 	%rd7, [_Z22csr_spmv_vector_kernelIfEvjPKjS1_PKT_S4_PS2__param_3];
	ld.param.u64 	%rd8, [_Z22csr_spmv_vector_kernelIfEvjPKjS1_PKT_S4_PS2__param_4];
	ld.param.u64 	%rd5, [_Z22csr_spmv_vector_kernelIfEvjPKjS1_PKT_S4_PS2__param_5];
	cvta.to.global.u64 	%rd1, %rd8;
	cvta.to.global.u64 	%rd2, %rd6;
	cvta.to.global.u64 	%rd3, %rd7;
	mov.u32 	%r28, %ctaid.x;
	mov.u32 	%r29, %ntid.x;
	mov.u32 	%r30, %tid.x;
	mad.lo.s32 	%r31, %r28, %r29, %r30;
	shr.u32 	%r1, %r31, 5;
	and.b32  	%r2, %r31, 31;
	setp.ge.u32 	%p1, %r1, %r27;
	mov.f32 	%f123, 0f00000000;
	@%p1 bra 	$L__BB0_15;
	cvta.to.global.u64 	%rd9, %rd4;
	mul.wide.u32 	%rd10, %r1, 4;
	add.s64 	%rd11, %rd9, %rd10;
	ld.global.u32 	%r3, [%rd11];
	ld.global.u32 	%r4, [%rd11+4];
	add.s32 	%r106, %r3, %r2;
	setp.ge.u32 	%p2, %r106, %r4;
	@%p2 bra 	$L__BB0_15;
	add.s32 	%r32, %r106, 32;
	max.u32 	%r33, %r4, %r32;
	not.b32 	%r34, %r3;
	add.s32 	%r35, %r33, %r34;
	sub.s32 	%r36, %r35, %r2;
	shr.u32 	%r37, %r36, 5;
	add.s32 	%r6, %r37, 1;
	and.b32  	%r7, %r6, 15;
	setp.lt.u32 	%p3, %r36, 480;
	mov.f32 	%f123, 0f00000000;
	@%p3 bra 	$L__BB0_6;
	add.s32 	%r104, %r106, 256;
	and.b32  	%r38, %r6, 268435440;
	neg.s32 	%r103, %r38;
	mov.f32 	%f123, 0f00000000;
$L__BB0_4:
	.pragma "nounroll";
	add.s32 	%r39, %r104, -256;
	mul.wide.u32 	%rd12, %r39, 4;
	add.s64 	%rd13, %rd3, %rd12;
	ld.global.f32 	%f20, [%rd13];
	add.s64 	%rd14, %rd2, %rd12;
	ld.global.u32 	%r40, [%rd14];
	mul.wide.u32 	%rd15, %r40, 4;
	add.s64 	%rd16, %rd1, %rd15;
	ld.global.f32 	%f21, [%rd16];
	fma.rn.f32 	%f22, %f20, %f21, %f123;
	add.s32 	%r41, %r104, -224;
	mul.wide.u32 	%rd17, %r41, 4;
	add.s64 	%rd18, %rd3, %rd17;
	ld.global.f32 	%f23, [%rd18];
	add.s64 	%rd19, %rd2, %rd17;
	ld.global.u32 	%r42, [%rd19];
	mul.wide.u32 	%rd20, %r42, 4;
	add.s64 	%rd21, %rd1, %rd20;
	ld.global.f32 	%f24, [%rd21];
	fma.rn.f32 	%f25, %f23, %f24, %f22;
	add.s32 	%r43, %r104, -192;
	mul.wide.u32 	%rd22, %r43, 4;
	add.s64 	%rd23, %rd3, %rd22;
	ld.global.f32 	%f26, [%rd23];
	add.s64 	%rd24, %rd2, %rd22;
	ld.global.u32 	%r44, [%rd24];
	mul.wide.u32 	%rd25, %r44, 4;
	add.s64 	%rd26, %rd1, %rd25;
	ld.global.f32 	%f27, [%rd26];
	fma.rn.f32 	%f28, %f26, %f27, %f25;
	add.s32 	%r45, %r104, -160;
	mul.wide.u32 	%rd27, %r45, 4;
	add.s64 	%rd28, %rd3, %rd27;
	ld.global.f32 	%f29, [%rd28];
	add.s64 	%rd29, %rd2, %rd27;
	ld.global.u32 	%r46, [%rd29];
	mul.wide.u32 	%rd30, %r46, 4;
	add.s64 	%rd31, %rd1, %rd30;
	ld.global.f32 	%f30, [%rd31];
	fma.rn.f32 	%f31, %f29, %f30, %f28;
	add.s32 	%r47, %r104, -128;
	mul.wide.u32 	%rd32, %r47, 4;
	add.s64 	%rd33, %rd3, %rd32;
	ld.global.f32 	%f32, [%rd33];
	add.s64 	%rd34, %rd2, %rd32;
	ld.global.u32 	%r48, [%rd34];
	mul.wide.u32 	%rd35, %r48, 4;
	add.s64 	%rd36, %rd1, %rd35;
	ld.global.f32 	%f33, [%rd36];
	fma.rn.f32 	%f34, %f32, %f33, %f31;
	add.s32 	%r49, %r104, -96;
	mul.wide.u32 	%rd37, %r49, 4;
	add.s64 	%rd38, %rd3, %rd37;
	ld.global.f32 	%f35, [%rd38];
	add.s64 	%rd39, %rd2, %rd37;
	ld.global.u32 	%r50, [%rd39];
	mul.wide.u32 	%rd40, %r50, 4;
	add.s64 	%rd41, %rd1, %rd40;
	ld.global.f32 	%f36, [%rd41];
	fma.rn.f32 	%f37, %f35, %f36, %f34;
	add.s32 	%r51, %r104, -64;
	mul.wide.u32 	%rd42, %r51, 4;
	add.s64 	%rd43, %rd3, %rd42;
	ld.global.f32 	%f38, [%rd43];
	add.s64 	%rd44, %rd2, %rd42;
	ld.global.u32 	%r52, [%rd44];
	mul.wide.u32 	%rd45, %r52, 4;
	add.s64 	%rd46, %rd1, %rd45;
	ld.global.f32 	%f39, [%rd46];
	fma.rn.f32 	%f40, %f38, %f39, %f37;
	add.s32 	%r53, %r104, -32;
	mul.wide.u32 	%rd47, %r53, 4;
	add.s64 	%rd48, %rd3, %rd47;
	ld.global.f32 	%f41, [%rd48];
	add.s64 	%rd49, %rd2, %rd47;
	ld.global.u32 	%r54, [%rd49];
	mul.wide.u32 	%rd50, %r54, 4;
	add.s64 	%rd51, %rd1, %rd50;
	ld.global.f32 	%f42, [%rd51];
	fma.rn.f32 	%f43, %f41, %f42, %f40;
	add.s32 	%r55, %r104, 224;
	mul.wide.u32 	%rd52, %r104, 4;
	add.s64 	%rd53, %rd3, %rd52;
	ld.global.f32 	%f44, [%rd53];
	add.s64 	%rd54, %rd2, %rd52;
	ld.global.u32 	%r56, [%rd54];
	mul.wide.u32 	%rd55, %r56, 4;
	add.s64 	%rd56, %rd1, %rd55;
	ld.global.f32 	%f45, [%rd56];
	fma.rn.f32 	%f46, %f44, %f45, %f43;
	add.s32 	%r57, %r104, 32;
	mul.wide.u32 	%rd57, %r57, 4;
	add.s64 	%rd58, %rd3, %rd57;
	ld.global.f32 	%f47, [%rd58];
	add.s64 	%rd59, %rd2, %rd57;
	ld.global.u32 	%r58, [%rd59];
	mul.wide.u32 	%rd60, %r58, 4;
	add.s64 	%rd61, %rd1, %rd60;
	ld.global.f32 	%f48, [%rd61];
	fma.rn.f32 	%f49, %f47, %f48, %f46;
	add.s32 	%r59, %r104, 64;
	mul.wide.u32 	%rd62, %r59, 4;
	add.s64 	%rd63, %rd3, %rd62;
	ld.global.f32 	%f50, [%rd63];
	add.s64 	%rd64, %rd2, %rd62;
	ld.global.u32 	%r60, [%rd64];
	mul.wide.u32 	%rd65, %r60, 4;
	add.s64 	%rd66, %rd1, %rd65;
	ld.global.f32 	%f51, [%rd66];
	fma.rn.f32 	%f52, %f50, %f51, %f49;
	add.s32 	%r61, %r104, 96;
	mul.wide.u32 	%rd67, %r61, 4;
	add.s64 	%rd68, %rd3, %rd67;
	ld.global.f32 	%f53, [%rd68];
	add.s64 	%rd69, %rd2, %rd67;
	ld.global.u32 	%r62, [%rd69];
	mul.wide.u32 	%rd70, %r62, 4;
	add.s64 	%rd71, %rd1, %rd70;
	ld.global.f32 	%f54, [%rd71];
	fma.rn.f32 	%f55, %f53, %f54, %f52;
	add.s32 	%r63, %r104, 128;
	mul.wide.u32 	%rd72, %r63, 4;
	add.s64 	%rd73, %rd3, %rd72;
	ld.global.f32 	%f56, [%rd73];
	add.s64 	%rd74, %rd2, %rd72;
	ld.global.u32 	%r64, [%rd74];
	mul.wide.u32 	%rd75, %r64, 4;
	add.s64 	%rd76, %rd1, %rd75;
	ld.global.f32 	%f57, [%rd76];
	fma.rn.f32 	%f58, %f56, %f57, %f55;
	add.s32 	%r65, %r104, 160;
	mul.wide.u32 	%rd77, %r65, 4;
	add.s64 	%rd78, %rd3, %rd77;
	ld.global.f32 	%f59, [%rd78];
	add.s64 	%rd79, %rd2, %rd77;
	ld.global.u32 	%r66, [%rd79];
	mul.wide.u32 	%rd80, %r66, 4;
	add.s64 	%rd81, %rd1, %rd80;
	ld.global.f32 	%f60, [%rd81];
	fma.rn.f32 	%f61, %f59, %f60, %f58;
	add.s32 	%r67, %r104, 192;
	mul.wide.u32 	%rd82, %r67, 4;
	add.s64 	%rd83, %rd3, %rd82;
	ld.global.f32 	%f62, [%rd83];
	add.s64 	%rd84, %rd2, %rd82;
	ld.global.u32 	%r68, [%rd84];
	mul.wide.u32 	%rd85, %r68, 4;
	add.s64 	%rd86, %rd1, %rd85;
	ld.global.f32 	%f63, [%rd86];
	fma.rn.f32 	%f64, %f62, %f63, %f61;
	mul.wide.u32 	%rd87, %r55, 4;
	add.s64 	%rd88, %rd3, %rd87;
	ld.global.f32 	%f65, [%rd88];
	add.s64 	%rd89, %rd2, %rd87;
	ld.global.u32 	%r69, [%rd89];
	mul.wide.u32 	%rd90, %r69, 4;
	add.s64 	%rd91, %rd1, %rd90;
	ld.global.f32 	%f66, [%rd91];
	fma.rn.f32 	%f123, %f65, %f66, %f64;
	add.s32 	%r104, %r104, 512;
	add.s32 	%r103, %r103, 16;
	setp.ne.s32 	%p4, %r103, 0;
	@%p4 bra 	$L__BB0_4;
	add.s32 	%r106, %r104, -256;
$L__BB0_6:
	setp.eq.s32 	%p5, %r7, 0;
	@%p5 bra 	$L__BB0_15;
	and.b32  	%r16, %r6, 7;
	setp.lt.u32 	%p6, %r7, 8;
	@%p6 bra 	$L__BB0_9;
	mul.wide.u32 	%rd92, %r106, 4;
	add.s64 	%rd93, %rd3, %rd92;
	ld.global.f32 	%f68, [%rd93];
	add.s64 	%rd94, %rd2, %rd92;
	ld.global.u32 	%r70, [%rd94];
	mul.wide.u32 	%rd95, %r70, 4;
	add.s64 	%rd96, %rd1, %rd95;
	ld.global.f32 	%f69, [%rd96];
	fma.rn.f32 	%f70, %f68, %f69, %f123;
	add.s32 	%r71, %r106, 32;
	mul.wide.u32 	%rd97, %r71, 4;
	add.s64 	%rd98, %rd3, %rd97;
	ld.global.f32 	%f71, [%rd98];
	add.s64 	%rd99, %rd2, %rd97;
	ld.global.u32 	%r72, [%rd99];
	mul.wide.u32 	%rd100, %r72, 4;
	add.s64 	%rd101, %rd1, %rd100;
	ld.global.f32 	%f72, [%rd101];
	fma.rn.f32 	%f73, %f71, %f72, %f70;
	add.s32 	%r73, %r106, 64;
	mul.wide.u32 	%rd102, %r73, 4;
	add.s64 	%rd103, %rd3, %rd102;
	ld.global.f32 	%f74, [%rd103];
	add.s64 	%rd104, %rd2, %rd102;
	ld.global.u32 	%r74, [%rd104];
	mul.wide.u32 	%rd105, %r74, 4;
	add.s64 	%rd106, %rd1, %rd105;
	ld.global.f32 	%f75, [%rd106];
	fma.rn.f32 	%f76, %f74, %f75, %f73;
	add.s32 	%r75, %r106, 96;
	mul.wide.u32 	%rd107, %r75, 4;
	add.s64 	%rd108, %rd3, %rd107;
	ld.global.f32 	%f77, [%rd108];
	add.s64 	%rd109, %rd2, %rd107;
	ld.global.u32 	%r76, [%rd109];
	mul.wide.u32 	%rd110, %r76, 4;
	add.s64 	%rd111, %rd1, %rd110;
	ld.global.f32 	%f78, [%rd111];
	fma.rn.f32 	%f79, %f77, %f78, %f76;
	add.s32 	%r77, %r106, 128;
	mul.wide.u32 	%rd112, %r77, 4;
	add.s64 	%rd113, %rd3, %rd112;
	ld.global.f32 	%f80, [%rd113];
	add.s64 	%rd114, %rd2, %rd112;
	ld.global.u32 	%r78, [%rd114];
	mul.wide.u32 	%rd115, %r78, 4;
	add.s64 	%rd116, %rd1, %rd115;
	ld.global.f32 	%f81, [%rd116];
	fma.rn.f32 	%f82, %f80, %f81, %f79;
	add.s32 	%r79, %r106, 160;
	mul.wide.u32 	%rd117, %r79, 4;
	add.s64 	%rd118, %rd3, %rd117;
	ld.global.f32 	%f83, [%rd118];
	add.s64 	%rd119, %rd2, %rd117;
	ld.global.u32 	%r80, [%rd119];
	mul.wide.u32 	%rd120, %r80, 4;
	add.s64 	%rd121, %rd1, %rd120;
	ld.global.f32 	%f84, [%rd121];
	fma.rn.f32 	%f85, %f83, %f84, %f82;
	add.s32 	%r81, %r106, 192;
	mul.wide.u32 	%rd122, %r81, 4;
	add.s64 	%rd123, %rd3, %rd122;
	ld.global.f32 	%f86, [%rd123];
	add.s64 	%rd124, %rd2, %rd122;
	ld.global.u32 	%r82, [%rd124];
	mul.wide.u32 	%rd125, %r82, 4;
	add.s64 	%rd126, %rd1, %rd125;
	ld.global.f32 	%f87, [%rd126];
	fma.rn.f32 	%f88, %f86, %f87, %f85;
	add.s32 	%r83, %r106, 224;
	mul.wide.u32 	%rd127, %r83, 4;
	add.s64 	%rd128, %rd3, %rd127;
	ld.global.f32 	%f89, [%rd128];
	add.s64 	%rd129, %rd2, %rd127;
	ld.global.u32 	%r84, [%rd129];
	mul.wide.u32 	%rd130, %r84, 4;
	add.s64 	%rd131, %rd1, %rd130;
	ld.global.f32 	%f90, [%rd131];
	fma.rn.f32 	%f123, %f89, %f90, %f88;
	add.s32 	%r106, %r106, 256;
$L__BB0_9:
	setp.eq.s32 	%p7, %r16, 0;
	@%p7 bra 	$L__BB0_15;
	and.b32  	%r19, %r6, 3;
	setp.lt.u32 	%p8, %r16, 4;
	@%p8 bra 	$L__BB0_12;
	mul.wide.u32 	%rd132, %r106, 4;
	add.s64 	%rd133, %rd3, %rd132;
	ld.global.f32 	%f92, [%rd133];
	add.s64 	%rd134, %rd2, %rd132;
	ld.global.u32 	%r85, [%rd134];
	mul.wide.u32 	%rd135, %r85, 4;
	add.s64 	%rd136, %rd1, %rd135;
	ld.global.f32 	%f93, [%rd136];
	fma.rn.f32 	%f94, %f92, %f93, %f123;
	add.s32 	%r86, %r106, 32;
	mul.wide.u32 	%rd137, %r86, 4;
	add.s64 	%rd138, %rd3, %rd137;
	ld.global.f32 	%f95, [%rd138];
	add.s64 	%rd139, %rd2, %rd137;
	ld.global.u32 	%r87, [%rd139];
	mul.wide.u32 	%rd140, %r87, 4;
	add.s64 	%rd141, %rd1, %rd140;
	ld.global.f32 	%f96, [%rd141];
	fma.rn.f32 	%f97, %f95, %f96, %f94;
	add.s32 	%r88, %r106, 64;
	mul.wide.u32 	%rd142, %r88, 4;
	add.s64 	%rd143, %rd3, %rd142;
	ld.global.f32 	%f98, [%rd143];
	add.s64 	%rd144, %rd2, %rd142;
	ld.global.u32 	%r89, [%rd144];
	mul.wide.u32 	%rd145, %r89, 4;
	add.s64 	%rd146, %rd1, %rd145;
	ld.global.f32 	%f99, [%rd146];
	fma.rn.f32 	%f100, %f98, %f99, %f97;
	add.s32 	%r90, %r106, 96;
	mul.wide.u32 	%rd147, %r90, 4;
	add.s64 	%rd148, %rd3, %rd147;
	ld.global.f32 	%f101, [%rd148];
	add.s64 	%rd149, %rd2, %rd147;
	ld.global.u32 	%r91, [%rd149];
	mul.wide.u32 	%rd150, %r91, 4;
	add.s64 	%rd151, %rd1, %rd150;
	ld.global.f32 	%f102, [%rd151];
	fma.rn.f32 	%f123, %f101, %f102, %f100;
	add.s32 	%r106, %r106, 128;
$L__BB0_12:
	setp.eq.s32 	%p9, %r19, 0;
	@%p9 bra 	$L__BB0_15;
	neg.s32 	%r108, %r19;
$L__BB0_14:
	.pragma "nounroll";
	mul.wide.u32 	%rd152, %r106, 4;
	add.s64 	%rd153, %rd3, %rd152;
	ld.global.f32 	%f103, [%rd153];
	add.s64 	%rd154, %rd2, %rd152;
	ld.global.u32 	%r92, [%rd154];
	mul.wide.u32 	%rd155, %r92, 4;
	add.s64 	%rd156, %rd1, %rd155;
	ld.global.f32 	%f104, [%rd156];
	fma.rn.f32 	%f123, %f103, %f104, %f123;
	add.s32 	%r106, %r106, 32;
	add.s32 	%r108, %r108, 1;
	setp.ne.s32 	%p10, %r108, 0;
	@%p10 bra 	$L__BB0_14;
$L__BB0_15:
	setp.ge.u32 	%p11, %r1, %r27;
	mov.b32 	%r93, %f123;
	shfl.sync.down.b32	%r94|%p12, %r93, 16, 31, -1;
	mov.b32 	%f105, %r94;
	add.f32 	%f106, %f123, %f105;
	mov.b32 	%r95, %f106;
	shfl.sync.down.b32	%r96|%p13, %r95, 8, 31, -1;
	mov.b32 	%f107, %r96;
	add.f32 	%f108, %f106, %f107;
	mov.b32 	%r97, %f108;
	shfl.sync.down.b32	%r98|%p14, %r97, 4, 31, -1;
	mov.b32 	%f109, %r98;
	add.f32 	%f110, %f108, %f109;
	mov.b32 	%r99, %f110;
	shfl.sync.down.b32	%r100|%p15, %r99, 2, 31, -1;
	mov.b32 	%f111, %r100;
	add.f32 	%f112, %f110, %f111;
	mov.b32 	%r101, %f112;
	shfl.sync.down.b32	%r102|%p16, %r101, 1, 31, -1;
	mov.b32 	%f113, %r102;
	add.f32 	%f14, %f112, %f113;
	setp.ne.s32 	%p17, %r2, 0;
	or.pred  	%p18, %p17, %p11;
	@%p18 bra 	$L__BB0_17;
	cvta.to.global.u64 	%rd157, %rd5;
	mul.wide.u32 	%rd158, %r1, 4;
	add.s64 	%rd159, %rd157, %rd158;
	st.global.f32 	[%rd159], %f14;
$L__BB0_17:
	ret;

}


// ===== COMPILED SASS (sm_100) =====

	.target	sm_100

	.elftype	@"ET_EXEC"


//--------------------- .note.nv.tkinfo           --------------------------
	.section	.note.nv.tkinfo,"",@"SHT_NOTE"
	.sectionflags	@"SHF_NOTE_NV_TKINFO"
	.tkinfo
        /*0018*/ 	.word	0x00000002
        /*0030*/ 	.string	""
        /*0030*/ 	.string	"ptxas"
        /*0030*/ 	.string	"Cuda compilation tools, release 13.0, V13.0.88"
        /*0030*/ 	.string	"Build cuda_13.0.r13.0/compiler.36424714_0"
        /*0030*/ 	.string	"-arch sm_100 -m 64 "



//--------------------- .note.nv.cuinfo           --------------------------
	.section	.note.nv.cuinfo,"",@"SHT_NOTE"
	.sectionflags	@"SHF_NOTE_NV_CUINFO"
        /*0018*/ 	.short	0x0002
        /*001a*/ 	.short	0x0064
        /*001c*/ 	.short	0x0082
	.zero		2


//--------------------- .nv.info                  --------------------------
	.section	.nv.info,"",@"SHT_CUDA_INFO"
	.align	4


	//----- nvinfo : EIATTR_REGCOUNT
	.align		4
        /*0000*/ 	.byte	0x04, 0x2f
        /*0002*/ 	.short	(.L_1 - .L_0)
	.align		4
.L_0:
        /*0004*/ 	.word	index@(_Z22csr_spmv_vector_kernelIfEvjPKjS1_PKT_S4_PS2_)
        /*0008*/ 	.word	0x00000028


	//----- nvinfo : EIATTR_FRAME_SIZE
	.align		4
.L_1:
        /*000c*/ 	.byte	0x04, 0x11
        /*000e*/ 	.short	(.L_3 - .L_2)
	.align		4
.L_2:
        /*0010*/ 	.word	index@(_Z22csr_spmv_vector_kernelIfEvjPKjS1_PKT_S4_PS2_)
        /*0014*/ 	.word	0x00000000


	//----- nvinfo : EIATTR_MIN_STACK_SIZE
	.align		4
.L_3:
        /*0018*/ 	.byte	0x04, 0x12
        /*001a*/ 	.short	(.L_5 - .L_4)
	.align		4
.L_4:
        /*001c*/ 	.word	index@(_Z22csr_spmv_vector_kernelIfEvjPKjS1_PKT_S4_PS2_)
        /*0020*/ 	.word	0x00000000
.L_5:


//--------------------- .nv.compat                --------------------------
	.section	.nv.compat,"",@"SHT_CUDA_COMPAT_INFO"
	.align	4
        /*0000*/ 	.byte	0x02, 0x09, 0x00, 0x00, 0x02, 0x02, 0x01, 0x00, 0x02, 0x05, 0x05, 0x00, 0x03, 0x07, 0x01, 0x01
        /*0010*/ 	.byte	0x02, 0x03, 0x00, 0x00, 0x02, 0x06, 0x01, 0x00, 0x04, 0x0b, 0x08, 0x00, 0x09, 0x00, 0x00, 0x00
        /*0020*/ 	.byte	0x00, 0x00, 0x00, 0x00


//--------------------- .nv.info._Z22csr_spmv_vector_kernelIfEvjPKjS1_PKT_S4_PS2_ --------------------------
	.section	.nv.info._Z22csr_spmv_vector_kernelIfEvjPKjS1_PKT_S4_PS2_,"",@"SHT_CUDA_INFO"
	.sectionflags	@""
	.align	4


	//----- nvinfo : EIATTR_CUDA_API_VERSION
	.align		4
        /*0000*/ 	.byte	0x04, 0x37
        /*0002*/ 	.short	(.L_7 - .L_6)
.L_6:
        /*0004*/ 	.word	0x00000082


	//----- nvinfo : EIATTR_KPARAM_INFO
	.align		4
.L_7:
        /*0008*/ 	.byte	0x04, 0x17
        /*000a*/ 	.short	(.L_9 - .L_8)
.L_8:
        /*000c*/ 	.word	0x00000000
        /*0010*/ 	.short	0x0005
        /*0012*/ 	.short	0x0028
        /*0014*/ 	.byte	0x00, 0xf5, 0x21, 0x00


	//----- nvinfo : EIATTR_KPARAM_INFO
	.align		4
.L_9:
        /*0018*/ 	.byte	0x04, 0x17
        /*001a*/ 	.short	(.L_11 - .L_10)
.L_10:
        /*001c*/ 	.word	0x00000000
        /*0020*/ 	.short	0x0004
        /*0022*/ 	.short	0x0020
        /*0024*/ 	.byte	0x00, 0xf5, 0x21, 0x00


	//----- nvinfo : EIATTR_KPARAM_INFO
	.align		4
.L_11:
        /*0028*/ 	.byte	0x04, 0x17
        /*002a*/ 	.short	(.L_13 - .L_12)
.L_12:
        /*002c*/ 	.word	0x00000000
        /*0030*/ 	.short	0x0003
        /*0032*/ 	.short	0x0018
        /*0034*/ 	.byte	0x00, 0xf5, 0x21, 0x00


	//----- nvinfo : EIATTR_KPARAM_INFO
	.align		4
.L_13:
        /*0038*/ 	.byte	0x04, 0x17
        /*003a*/ 	.short	(.L_15 - .L_14)
.L_14:
        /*003c*/ 	.word	0x00000000
        /*0040*/ 	.short	0x0002
        /*0042*/ 	.short	0x0010
        /*0044*/ 	.byte	0x00, 0xf5, 0x21, 0x00


	//----- nvinfo : EIATTR_KPARAM_INFO
	.align		4
.L_15:
        /*0048*/ 	.byte	0x04, 0x17
        /*004a*/ 	.short	(.L_17 - .L_16)
.L_16:
        /*004c*/ 	.word	0x00000000
        /*0050*/ 	.short	0x0001
        /*0052*/ 	.short	0x0008
        /*0054*/ 	.byte	0x00, 0xf5, 0x21, 0x00


	//----- nvinfo : EIATTR_KPARAM_INFO
	.align		4
.L_17:
        /*0058*/ 	.byte	0x04, 0x17
        /*005a*/ 	.short	(.L_19 - .L_18)
.L_18:
        /*005c*/ 	.word	0x00000000
        /*0060*/ 	.short	0x0000
        /*0062*/ 	.short	0x0000
        /*0064*/ 	.byte	0x00, 0xf0, 0x11, 0x00


	//----- nvinfo : EIATTR_SPARSE_MMA_MASK
	.align		4
.L_19:
        /*0068*/ 	.byte	0x03, 0x50
        /*006a*/ 	.short	0x0000


	//----- nvinfo : EIATTR_MAXREG_COUNT
	.align		4
        /*006c*/ 	.byte	0x03, 0x1b
        /*006e*/ 	.short	0x00ff


	//----- nvinfo : EIATTR_MERCURY_ISA_VERSION
	.align		4
        /*0070*/ 	.byte	0x03, 0x5f
        /*0072*/ 	.short	0x0101


	//----- nvinfo : EIATTR_COOP_GROUP_MASK_REGIDS
	.align		4
        /*0074*/ 	.byte	0x04, 0x29
        /*0076*/ 	.short	(.L_21 - .L_20)


	//   ....[0]....
.L_20:
        /*0078*/ 	.word	0xffffffff


	//   ....[1]....
        /*007c*/ 	.word	0xffffffff


	//   ....[2]....
        /*0080*/ 	.word	0xffffffff


	//   ....[3]....
        /*0084*/ 	.word	0xffffffff


	//   ....[4]....
        /*0088*/ 	.word	0xffffffff


	//----- nvinfo : EIATTR_COOP_GROUP_INSTR_OFFSETS
	.align		4
.L_21:
        /*008c*/ 	.byte	0x04, 0x28
        /*008e*/ 	.short	(.L_23 - .L_22)


	//   ....[0]....
.L_22:
        /*0090*/ 	.word	0x00001310


	//   ....[1]....
        /*0094*/ 	.word	0x00001340


	//   ....[2]....
        /*0098*/ 	.word	0x00001360


	//   ....[3]....
        /*009c*/ 	.word	0x00001380


	//   ....[4]....
        /*00a0*/ 	.word	0x000013a0


	//----- nvinfo : EIATTR_VRC_CTA_INIT_COUNT
	.align		4
.L_23:
        /*00a4*/ 	.byte	0x02, 0x4a
	.zero		1
	.zero		1


	//----- nvinfo : EIATTR_EXIT_INSTR_OFFSETS
	.align		4
        /*00a8*/ 	.byte	0x04, 0x1c
        /*00aa*/ 	.short	(.L_25 - .L_24)


	//   ....[0]....
.L_24:
        /*00ac*/ 	.word	0x000013b0


	//   ....[1]....
        /*00b0*/ 	.word	0x00001400


	//----- nvinfo : EIATTR_CRS_STACK_SIZE
	.align		4
.L_25:
        /*00b4*/ 	.byte	0x04, 0x1e
        /*00b6*/ 	.short	(.L_27 - .L_26)
.L_26:
        /*00b8*/ 	.word	0x00000000


	//----- nvinfo : EIATTR_CBANK_PARAM_SIZE
	.align		4
.L_27:
        /*00bc*/ 	.byte	0x03, 0x19
        /*00be*/ 	.short	0x0030


	//----- nvinfo : EIATTR_PARAM_CBANK
	.align		4
        /*00c0*/ 	.byte	0x04, 0x0a
        /*00c2*/ 	.short	(.L_29 - .L_28)
	.align		4
.L_28:
        /*00c4*/ 	.word	index@(.nv.constant0._Z22csr_spmv_vector_kernelIfEvjPKjS1_PKT_S4_PS2_)
        /*00c8*/ 	.short	0x0380
        /*00ca*/ 	.short	0x0030


	//----- nvinfo : EIATTR_SW_WAR
	.align		4
.L_29:
        /*00cc*/ 	.byte	0x04, 0x36
        /*00ce*/ 	.short	(.L_31 - .L_30)
.L_30:
        /*00d0*/ 	.word	0x00000008
.L_31:


//--------------------- .nv.callgraph             --------------------------
	.section	.nv.callgraph,"",@"SHT_CUDA_CALLGRAPH"
	.align	4
	.sectionentsize	8
	.align		4
        /*0000*/ 	.word	0x00000000
	.align		4
        /*0004*/ 	.word	0xffffffff
	.align		4
        /*0008*/ 	.word	0x00000000
	.align		4
        /*000c*/ 	.word	0xfffffffe
	.align		4
        /*0010*/ 	.word	0x00000000
	.align		4
        /*0014*/ 	.word	0xfffffffd
	.align		4
        /*0018*/ 	.word	0x00000000
	.align		4
        /*001c*/ 	.word	0xfffffffc


//--------------------- .text._Z22csr_spmv_vector_kernelIfEvjPKjS1_PKT_S4_PS2_ --------------------------
	.section	.text._Z22csr_spmv_vector_kernelIfEvjPKjS1_PKT_S4_PS2_,"ax",@progbits
	.align	128
        .global         _Z22csr_spmv_vector_kernelIfEvjPKjS1_PKT_S4_PS2_
        .type           _Z22csr_spmv_vector_kernelIfEvjPKjS1_PKT_S4_PS2_,@function
        .size           _Z22csr_spmv_vector_kernelIfEvjPKjS1_PKT_S4_PS2_,(.L_x_12 - _Z22csr_spmv_vector_kernelIfEvjPKjS1_PKT_S4_PS2_)
        .other          _Z22csr_spmv_vector_kernelIfEvjPKjS1_PKT_S4_PS2_,@"STO_CUDA_ENTRY STV_DEFAULT"
_Z22csr_spmv_vector_kernelIfEvjPKjS1_PKT_S4_PS2_:
.text._Z22csr_spmv_vector_kernelIfEvjPKjS1_PKT_S4_PS2_:
[----:B------:R-:W-:Y:S01]  /*0000*/  LDC R1, c[0x0][0x37c] ;  /* 0x0000df00ff017b82 */ /* 0x000fe20000000800 */
[----:B------:R-:W0:Y:S07]  /*0010*/  S2R R0, SR_TID.X ;  /* 0x0000000000007919 */ /* 0x000e2e0000002100 */
[----:B------:R-:W0:Y:S01]  /*0020*/  S2UR UR4, SR_CTAID.X ;  /* 0x00000000000479c3 */ /* 0x000e220000002500 */
[----:B------:R-:W1:Y:S01]  /*0030*/  LDCU UR6, c[0x0][0x380] ;  /* 0x00007000ff0677ac */ /* 0x000e620008000800 */
[----:B------:R-:W-:Y:S01]  /*0040*/  BSSY.RECONVERGENT B0, `(.L_x_0) ;  /* 0x000012c000007945 */ /* 0x000fe20003800200 */
[----:B------:R-:W-:-:S05]  /*0050*/  HFMA2 R7, -RZ, RZ, 0, 0 ;  /* 0x00000000ff077431 */ /* 0x000fca00000001ff */
[----:B------:R-:W0:Y:S02]  /*0060*/  LDC R3, c[0x0][0x360] ;  /* 0x0000d800ff037b82 */ /* 0x000e240000000800 */
[----:B0-----:R-:W-:Y:S01]  /*0070*/  IMAD R3, R3, UR4, R0 ;  /* 0x0000000403037c24 */ /* 0x001fe2000f8e0200 */
[----:B------:R-:W0:Y:S04]  /*0080*/  LDCU.64 UR4, c[0x0][0x358] ;  /* 0x00006b00ff0477ac */ /* 0x000e280008000a00 */
[----:B------:R-:W-:Y:S02]  /*0090*/  SHF.R.U32.HI R0, RZ, 0x5, R3 ;  /* 0x00000005ff007819 */ /* 0x000fe40000011603 */
[----:B------:R-:W-:Y:S02]  /*00a0*/  LOP3.LUT R3, R3, 0x1f, RZ, 0xc0, !PT ;  /* 0x0000001f03037812 */ /* 0x000fe400078ec0ff */
[----:B-1----:R-:W-:-:S13]  /*00b0*/  ISETP.GE.U32.AND P0, PT, R0, UR6, PT ;  /* 0x0000000600007c0c */ /* 0x002fda000bf06070 */
[----:B0-----:R-:W-:Y:S05]  /*00c0*/  @P0 BRA `(.L_x_1) ;  /* 0x00000010008c0947 */ /* 0x001fea0003800000 */
[----:B------:R-:W0:Y:S02]  /*00d0*/  LDC.64 R4, c[0x0][0x390] ;  /* 0x0000e400ff047b82 */ /* 0x000e240000000a00 */
[----:B0-----:R-:W-:-:S05]  /*00e0*/  IMAD.WIDE.U32 R4, R0, 0x4, R4 ;  /* 0x0000000400047825 */ /* 0x001fca00078e0004 */
[----:B------:R-:W2:Y:S04]  /*00f0*/  LDG.E R2, desc[UR4][R4.64] ;  /* 0x0000000404027981 */ /* 0x000ea8000c1e1900 */
[----:B------:R-:W3:Y:S01]  /*0100*/  LDG.E R9, desc[UR4][R4.64+0x4] ;  /* 0x0000040404097981 */ /* 0x000ee2000c1e1900 */
[----:B--2---:R-:W-:-:S04]  /*0110*/  IADD3 R6, PT, PT, R3, R2, RZ ;  /* 0x0000000203067210 */ /* 0x004fc80007ffe0ff */
[----:B---3--:R-:W-:-:S13]  /*0120*/  ISETP.GE.U32.AND P1, PT, R6, R9, PT ;  /* 0x000000090600720c */ /* 0x008fda0003f26070 */
[----:B------:R-:W-:Y:S05]  /*0130*/  @P1 BRA `(.L_x_1) ;  /* 0x0000001000701947 */ /* 0x000fea0003800000 */
[----:B------:R-:W-:Y:S01]  /*0140*/  LOP3.LUT R4, RZ, R2, RZ, 0x33, !PT ;  /* 0x00000002ff047212 */ /* 0x000fe200078e33ff */
[----:B------:R-:W-:Y:S01]  /*0150*/  BSSY.RECONVERGENT B1, `(.L_x_2) ;  /* 0x0000095000017945 */ /* 0x000fe20003800200 */
[----:B------:R-:W-:Y:S02]  /*0160*/  VIADDMNMX.U32 R2, R6, 0x20, R9, !PT ;  /* 0x0000002006027846 */ /* 0x000fe40007800009 */
[----:B------:R-:W-:Y:S02]  /*0170*/  MOV R7, RZ ;  /* 0x000000ff00077202 */ /* 0x000fe40000000f00 */
[----:B------:R-:W-:-:S04]  /*0180*/  IADD3 R4, PT, PT, -R3, R2, R4 ;  /* 0x0000000203047210 */ /* 0x000fc80007ffe104 */
[C---:B------:R-:W-:Y:S02]  /*0190*/  ISETP.GE.U32.AND P1, PT, R4.reuse, 0x1e0, PT ;  /* 0x000001e00400780c */ /* 0x040fe40003f26070 */
[----:B------:R-:W-:-:S04]  /*01a0*/  LEA.HI R4, R4, 0x1, RZ, 0x1b ;  /* 0x0000000104047811 */ /* 0x000fc800078fd8ff */
[----:B------:R-:W-:-:S07]  /*01b0*/  LOP3.LUT R5, R4, 0xf, RZ, 0xc0, !PT ;  /* 0x0000000f04057812 */ /* 0x000fce00078ec0ff */
[----:B------:R-:W-:Y:S05]  /*01c0*/  @!P1 BRA `(.L_x_3) ;  /* 0x0000000800349947 */ /* 0x000fea0003800000 */
[----:B------:R-:W-:Y:S01]  /*01d0*/  LOP3.LUT R2, R4, 0xffffff0, RZ, 0xc0, !PT ;  /* 0x0ffffff004027812 */ /* 0x000fe200078ec0ff */
[----:B------:R-:W-:Y:S01]  /*01e0*/  HFMA2 R7, -RZ, RZ, 0, 0 ;  /* 0x00000000ff077431 */ /* 0x000fe200000001ff */
[----:B------:R-:W-:Y:S01]  /*01f0*/  BSSY.RECONVERGENT B2, `(.L_x_4) ;  /* 0x0000089000027945 */ /* 0x000fe20003800200 */
[----:B------:R-:W-:Y:S02]  /*0200*/  IADD3 R6, PT, PT, R6, 0x100, RZ ;  /* 0x0000010006067810 */ /* 0x000fe40007ffe0ff */
[----:B------:R-:W-:-:S07]  /*0210*/  IADD3 R2, PT, PT, -R2, RZ, RZ ;  /* 0x000000ff02027210 */ /* 0x000fce0007ffe1ff */
.L_x_5:
[----:B------:R-:W0:Y:S01]  /*0220*/  LDC.64 R18, c[0x0][0x388] ;  /* 0x0000e200ff127b82 */ /* 0x000e220000000a00 */
[C---:B------:R-:W-:Y:S02]  /*0230*/  IADD3 R35, PT, PT, R6.reuse, -0x100, RZ ;  /* 0xffffff0006237810 */ /* 0x040fe40007ffe0ff */
[C---:B------:R-:W-:Y:S02]  /*0240*/  IADD3 R21, PT, PT, R6.reuse, -0xe0, RZ ;  /* 0xffffff2006157810 */ /* 0x040fe40007ffe0ff */
[C---:B------:R-:W-:Y:S02]  /*0250*/  IADD3 R27, PT, PT, R6.reuse, -0xc0, RZ ;  /* 0xffffff40061b7810 */ /* 0x040fe40007ffe0ff */
[C---:B------:R-:W-:Y:S01]  /*0260*/  IADD3 R9, PT, PT, R6.reuse, -0xa0, RZ ;  /* 0xffffff6006097810 */ /* 0x040fe20007ffe0ff */
[----:B------:R-:W1:Y:S01]  /*0270*/  LDC.64 R22, c[0x0][0x398] ;  /* 0x0000e600ff167b82 */ /* 0x000e620000000a00 */
[----:B------:R-:W-:-:S07]  /*0280*/  IADD3 R11, PT, PT, R6, -0x80, RZ ;  /* 0xffffff80060b7810 */ /* 0x000fce0007ffe0ff */
[----:B------:R-:W2:Y:S01]  /*0290*/  LDC.64 R16, c[0x0][0x3a0] ;  /* 0x0000e800ff107b82 */ /* 0x000ea20000000a00 */
[----:B0-----:R-:W-:-:S04]  /*02a0*/  IMAD.WIDE.U32 R12, R35, 0x4, R18 ;  /* 0x00000004230c7825 */ /* 0x001fc800078e0012 */
[--C-:B------:R-:W-:Y:S02]  /*02b0*/  IMAD.WIDE.U32 R30, R21, 0x4, R18.reuse ;  /* 0x00000004151e7825 */ /* 0x100fe400078e0012 */
[----:B------:R-:W2:Y:S02]  /*02c0*/  LDG.E R13, desc[UR4][R12.64] ;  /* 0x000000040c0d7981 */ /* 0x000ea4000c1e1900 */
[--C-:B------:R-:W-:Y:S02]  /*02d0*/  IMAD.WIDE.U32 R14, R27, 0x4, R18.reuse ;  /* 0x000000041b0e7825 */ /* 0x100fe400078e0012 */
[----:B------:R-:W3:Y:S02]  /*02e0*/  LDG.E R37, desc[UR4][R30.64] ;  /* 0x000000041e257981 */ /* 0x000ee4000c1e1900 */
[--C-:B------:R-:W-:Y:S02]  /*02f0*/  IMAD.WIDE.U32 R32, R9, 0x4, R18.reuse ;  /* 0x0000000409207825 */ /* 0x100fe400078e0012 */
[----:B------:R-:W4:Y:S02]  /*0300*/  LDG.E R15, desc[UR4][R14.64] ;  /* 0x000000040e0f7981 */ /* 0x000f24000c1e1900 */
[----:B------:R-:W-:-:S02]  /*0310*/  IMAD.WIDE.U32 R28, R11, 0x4, R18 ;  /* 0x000000040b1c7825 */ /* 0x000fc400078e0012 */
[----:B------:R-:W5:Y:S04]  /*0320*/  LDG.E R33, desc[UR4][R32.64] ;  /* 0x0000000420217981 */ /* 0x000f68000c1e1900 */
[----:B------:R-:W5:Y:S01]  /*0330*/  LDG.E R29, desc[UR4][R28.64] ;  /* 0x000000041c1d7981 */ /* 0x000f62000c1e1900 */
[----:B-1----:R-:W-:-:S04]  /*0340*/  IMAD.WIDE.U32 R34, R35, 0x4, R22 ;  /* 0x0000000423227825 */ /* 0x002fc800078e0016 */
[--C-:B------:R-:W-:Y:S02]  /*0350*/  IMAD.WIDE.U32 R20, R21, 0x4, R22.reuse ;  /* 0x0000000415147825 */ /* 0x100fe400078e0016 */
[----:B------:R-:W5:Y:S02]  /*0360*/  LDG.E R34, desc[UR4][R34.64] ;  /* 0x0000000422227981 */ /* 0x000f64000c1e1900 */
[--C-:B------:R-:W-:Y:S02]  /*0370*/  IMAD.WIDE.U32 R26, R27, 0x4, R22.reuse ;  /* 0x000000041b1a7825 */ /* 0x100fe400078e0016 */
[----:B------:R-:W5:Y:S02]  /*0380*/  LDG.E R21, desc[UR4][R20.64] ;  /* 0x0000000414157981 */ /* 0x000f64000c1e1900 */
[--C-:B------:R-:W-:Y:S02]  /*0390*/  IMAD.WIDE.U32 R8, R9, 0x4, R22.reuse ;  /* 0x0000000409087825 */ /* 0x100fe400078e0016 */
[----:B------:R-:W5:Y:S02]  /*03a0*/  LDG.E R12, desc[UR4][R26.64] ;  /* 0x000000041a0c7981 */ /* 0x000f64000c1e1900 */
[----:B------:R-:W-:-:S02]  /*03b0*/  IMAD.WIDE.U32 R10, R11, 0x4, R22 ;  /* 0x000000040b0a7825 */ /* 0x000fc400078e0016 */
[----:B------:R-:W5:Y:S02]  /*03c0*/  LDG.E R8, desc[UR4][R8.64] ;  /* 0x0000000408087981 */ /* 0x000f64000c1e1900 */
[----:B--2---:R-:W-:-:S04]  /*03d0*/  IMAD.WIDE.U32 R24, R13, 0x4, R16 ;  /* 0x000000040d187825 */ /* 0x004fc800078e0010 */
[--C-:B---3--:R-:W-:Y:S01]  /*03e0*/  IMAD.WIDE.U32 R36, R37, 0x4, R16.reuse ;  /* 0x0000000425247825 */ /* 0x108fe200078e0010 */
[----:B------:R-:W2:Y:S03]  /*03f0*/  LDG.E R31, desc[UR4][R24.64] ;  /* 0x00000004181f7981 */ /* 0x000ea6000c1e1900 */
[--C-:B----4-:R-:W-:Y:S01]  /*0400*/  IMAD.WIDE.U32 R14, R15, 0x4, R16.reuse ;  /* 0x000000040f0e7825 */ /* 0x110fe200078e0010 */
[----:B------:R-:W3:Y:S03]  /*0410*/  LDG.E R30, desc[UR4][R36.64] ;  /* 0x00000004241e7981 */ /* 0x000ee6000c1e1900 */
[--C-:B-----5:R-:W-:Y:S01]  /*0420*/  IMAD.WIDE.U32 R32, R33, 0x4, R16.reuse ;  /* 0x0000000421207825 */ /* 0x120fe200078e0010 */
[----:B------:R-:W4:Y:S04]  /*0430*/  LDG.E R13, desc[UR4][R14.64] ;  /* 0x000000040e0d7981 */ /* 0x000f28000c1e1900 */
[----:B------:R-:W5:Y:S01]  /*0440*/  LDG.E R9, desc[UR4][R32.64] ;  /* 0x0000000420097981 */ /* 0x000f62000c1e1900 */
[----:B------:R-:W-:-:S03]  /*0450*/  IMAD.WIDE.U32 R28, R29, 0x4, R16 ;  /* 0x000000041d1c7825 */ /* 0x000fc600078e0010 */
[----:B------:R0:W5:Y:S04]  /*0460*/  LDG.E R24, desc[UR4][R10.64] ;  /* 0x000000040a187981 */ /* 0x000168000c1e1900 */
[----:B------:R1:W5:Y:S01]  /*0470*/  LDG.E R20, desc[UR4][R28.64] ;  /* 0x000000041c147981 */ /* 0x000362000c1e1900 */
[----:B0-----:R-:W-:-:S05]  /*0480*/  IADD3 R11, PT, PT, R6, -0x40, RZ ;  /* 0xffffffc0060b7810 */ /* 0x001fca0007ffe0ff */
[----:B------:R-:W-:-:S05]  /*0490*/  IMAD.WIDE.U32 R14, R11, 0x4, R18 ;  /* 0x000000040b0e7825 */ /* 0x000fca00078e0012 */
[----:B------:R-:W5:Y:S01]  /*04a0*/  LDG.E R35, desc[UR4][R14.64] ;  /* 0x000000040e237981 */ /* 0x000f62000c1e1900 */
[----:B------:R-:W-:-:S05]  /*04b0*/  IADD3 R36, PT, PT, R6, -0x60, RZ ;  /* 0xffffffa006247810 */ /* 0x000fca0007ffe0ff */
[----:B------:R-:W-:-:S05]  /*04c0*/  IMAD.WIDE.U32 R26, R36, 0x4, R18 ;  /* 0x00000004241a7825 */ /* 0x000fca00078e0012 */
[----:B------:R0:W5:Y:S01]  /*04d0*/  LDG.E R37, desc[UR4][R26.64] ;  /* 0x000000041a257981 */ /* 0x000162000c1e1900 */
[----:B------:R-:W-:-:S05]  /*04e0*/  IADD3 R25, PT, PT, R6, -0x20, RZ ;  /* 0xffffffe006197810 */ /* 0x000fca0007ffe0ff */
[----:B-1----:R-:W-:-:S04]  /*04f0*/  IMAD.WIDE.U32 R28, R25, 0x4, R22 ;  /* 0x00000004191c7825 */ /* 0x002fc800078e0016 */
[C-C-:B0-----:R-:W-:Y:S02]  /*0500*/  IMAD.WIDE.U32 R26, R6.reuse, 0x4, R22.reuse ;  /* 0x00000004061a7825 */ /* 0x141fe400078e0016 */
[----:B------:R0:W5:Y:S02]  /*0510*/  LDG.E R28, desc[UR4][R28.64] ;  /* 0x000000041c1c7981 */ /* 0x000164000c1e1900 */
[--C-:B------:R-:W-:Y:S02]  /*0520*/  IMAD.WIDE.U32 R10, R11, 0x4, R22.reuse ;  /* 0x000000040b0a7825 */ /* 0x100fe400078e0016 */
[----:B------:R1:W5:Y:S01]  /*0530*/  LDG.E R26, desc[UR4][R26.64] ;  /* 0x000000041a1a7981 */ /* 0x000362000c1e1900 */
[C---:B0-----:R-:W-:Y:S02]  /*0540*/  IADD3 R29, PT, PT, R6.reuse, 0x40, RZ ;  /* 0x00000040061d7810 */ /* 0x041fe40007ffe0ff */
[C---:B-1----:R-:W-:Y:S02]  /*0550*/  IADD3 R27, PT, PT, R6.reuse, 0x60, RZ ;  /* 0x00000060061b7810 */ /* 0x042fe40007ffe0ff */
[----:B------:R-:W-:Y:S01]  /*0560*/  IADD3 R14, PT, PT, R6, 0x80, RZ ;  /* 0x00000080060e7810 */ /* 0x000fe20007ffe0ff */
[----:B------:R-:W-:-:S06]  /*0570*/  IMAD.WIDE.U32 R32, R36, 0x4, R22 ;  /* 0x0000000424207825 */ /* 0x000fcc00078e0016 */
[----:B------:R0:W5:Y:S02]  /*0580*/  LDG.E R32, desc[UR4][R32.64] ;  /* 0x0000000420207981 */ /* 0x000164000c1e1900 */
[----:B0-----:R-:W-:Y:S01]  /*0590*/  IADD3 R33, PT, PT, R6, 0xe0, RZ ;  /* 0x000000e006217810 */ /* 0x001fe20007ffe0ff */
[----:B--2---:R-:W-:-:S04]  /*05a0*/  FFMA R34, R34, R31, R7 ;  /* 0x0000001f22227223 */ /* 0x004fc80000000007 */
[----:B---3--:R-:W-:Y:S01]  /*05b0*/  FFMA R21, R21, R30, R34 ;  /* 0x0000001e15157223 */ /* 0x008fe20000000022 */
[----:B------:R-:W-:Y:S01]  /*05c0*/  IADD3 R31, PT, PT, R6, 0x20, RZ ;  /* 0x00000020061f7810 */ /* 0x000fe20007ffe0ff */
[----:B------:R0:W2:Y:S02]  /*05d0*/  LDG.E R30, desc[UR4][R10.64] ;  /* 0x000000040a1e7981 */ /* 0x0000a4000c1e1900 */
[----:B----4-:R-:W-:Y:S01]  /*05e0*/  FFMA R7, R12, R13, R21 ;  /* 0x0000000d0c077223 */ /* 0x010fe20000000015 */
[----:B------:R-:W-:-:S04]  /*05f0*/  IMAD.WIDE.U32 R12, R29, 0x4, R22 ;  /* 0x000000041d0c7825 */ /* 0x000fc800078e0016 */
[----:B-----5:R-:W-:Y:S01]  /*0600*/  FFMA R7, R8, R9, R7 ;  /* 0x0000000908077223 */ /* 0x020fe20000000007 */
[--C-:B------:R-:W-:Y:S01]  /*0610*/  IMAD.WIDE.U32 R8, R31, 0x4, R22.reuse ;  /* 0x000000041f087825 */ /* 0x100fe200078e0016 */
[----:B------:R1:W3:Y:S03]  /*0620*/  LDG.E R13, desc[UR4][R12.64] ;  /* 0x000000040c0d7981 */ /* 0x0002e6000c1e1900 */
[----:B0-----:R-:W-:Y:S01]  /*0630*/  IMAD.WIDE.U32 R10, R27, 0x4, R22 ;  /* 0x000000041b0a7825 */ /* 0x001fe200078e0016 */
[----:B------:R0:W4:Y:S03]  /*0640*/  LDG.E R15, desc[UR4][R8.64] ;  /* 0x00000004080f7981 */ /* 0x000126000c1e1900 */
[----:B------:R-:W-:Y:S02]  /*0650*/  FFMA R7, R24, R20, R7 ;  /* 0x0000001418077223 */ /* 0x000fe40000000007 */
[----:B------:R5:W3:Y:S01]  /*0660*/  LDG.E R11, desc[UR4][R10.64] ;  /* 0x000000040a0b7981 */ /* 0x000ae2000c1e1900 */
[----:B-1----:R-:W-:Y:S01]  /*0670*/  IADD3 R12, PT, PT, R6, 0xa0, RZ ;  /* 0x000000a0060c7810 */ /* 0x002fe20007ffe0ff */
[----:B0-----:R-:W-:-:S04]  /*0680*/  IMAD.WIDE.U32 R8, R14, 0x4, R22 ;  /* 0x000000040e087825 */ /* 0x001fc800078e0016 */
[----:B------:R-:W-:Y:S01]  /*0690*/  IMAD.WIDE.U32 R20, R12, 0x4, R22 ;  /* 0x000000040c147825 */ /* 0x000fe200078e0016 */
[----:B-----5:R-:W-:Y:S01]  /*06a0*/  IADD3 R10, PT, PT, R6, 0xc0, RZ ;  /* 0x000000c0060a7810 */ /* 0x020fe20007ffe0ff */
[----:B------:R-:W5:Y:S02]  /*06b0*/  LDG.E R9, desc[UR4][R8.64] ;  /* 0x0000000408097981 */ /* 0x000f64000c1e1900 */
[----:B------:R-:W-:Y:S02]  /*06c0*/  IMAD.WIDE.U32 R34, R35, 0x4, R16 ;  /* 0x0000000423227825 */ /* 0x000fe400078e0010 */
[----:B------:R0:W5:Y:S02]  /*06d0*/  LDG.E R8, desc[UR4][R20.64] ;  /* 0x0000000414087981 */ /* 0x000164000c1e1900 */
[----:B0-----:R-:W-:-:S04]  /*06e0*/  IMAD.WIDE.U32 R20, R10, 0x4, R22 ;  /* 0x000000040a147825 */ /* 0x001fc800078e0016 */
[----:B------:R-:W-:Y:S02]  /*06f0*/  IMAD.WIDE.U32 R22, R33, 0x4, R22 ;  /* 0x0000000421167825 */ /* 0x000fe400078e0016 */
[----:B------:R-:W5:Y:S04]  /*0700*/  LDG.E R20, desc[UR4][R20.64] ;  /* 0x0000000414147981 */ /* 0x000f68000c1e1900 */
[----:B------:R-:W5:Y:S04]  /*0710*/  LDG.E R22, desc[UR4][R22.64] ;  /* 0x0000000416167981 */ /* 0x000f68000c1e1900 */
[----:B------:R0:W2:Y:S01]  /*0720*/  LDG.E R21, desc[UR4][R34.64] ;  /* 0x0000000422157981 */ /* 0x0000a2000c1e1900 */
[----:B------:R-:W-:-:S06]  /*0730*/  IMAD.WIDE.U32 R24, R25, 0x4, R18 ;  /* 0x0000000419187825 */ /* 0x000fcc00078e0012 */
[----:B------:R-:W4:Y:S01]  /*0740*/  LDG.E R25, desc[UR4][R24.64] ;  /* 0x0000000418197981 */ /* 0x000f22000c1e1900 */
[----:B0-----:R-:W-:-:S05]  /*0750*/  IMAD.WIDE.U32 R34, R6, 0x4, R18 ;  /* 0x0000000406227825 */ /* 0x001fca00078e0012 */
[----:B------:R0:W3:Y:S02]  /*0760*/  LDG.E R23, desc[UR4][R34.64] ;  /* 0x0000000422177981 */ /* 0x0000e4000c1e1900 */
[----:B0-----:R-:W-:-:S05]  /*0770*/  IMAD.WIDE.U32 R34, R31, 0x4, R18 ;  /* 0x000000041f227825 */ /* 0x001fca00078e0012 */
[----:B------:R0:W5:Y:S02]  /*0780*/  LDG.E R31, desc[UR4][R34.64] ;  /* 0x00000004221f7981 */ /* 0x000164000c1e1900 */
[----:B0-----:R-:W-:-:S05]  /*0790*/  IMAD.WIDE.U32 R34, R29, 0x4, R18 ;  /* 0x000000041d227825 */ /* 0x001fca00078e0012 */
[----:B------:R0:W2:Y:S01]  /*07a0*/  LDG.E R29, desc[UR4][R34.64] ;  /* 0x00000004221d7981 */ /* 0x0000a2000c1e1900 */
[----:B------:R-:W-:-:S06]  /*07b0*/  IMAD.WIDE.U32 R36, R37, 0x4, R16 ;  /* 0x0000000425247825 */ /* 0x000fcc00078e0010 */
[----:B------:R-:W2:Y:S01]  /*07c0*/  LDG.E R36, desc[UR4][R36.64] ;  /* 0x0000000424247981 */ /* 0x000ea2000c1e1900 */
[----:B0-----:R-:W-:-:S05]  /*07d0*/  IMAD.WIDE.U32 R34, R27, 0x4, R18 ;  /* 0x000000041b227825 */ /* 0x001fca00078e0012 */
[----:B------:R0:W2:Y:S02]  /*07e0*/  LDG.E R27, desc[UR4][R34.64] ;  /* 0x00000004221b7981 */ /* 0x0000a4000c1e1900 */
[----:B0-----:R-:W-:-:S05]  /*07f0*/  IMAD.WIDE.U32 R34, R14, 0x4, R18 ;  /* 0x000000040e227825 */ /* 0x001fca00078e0012 */
[----:B------:R0:W2:Y:S02]  /*0800*/  LDG.E R37, desc[UR4][R34.64] ;  /* 0x0000000422257981 */ /* 0x0000a4000c1e1900 */
[----:B0-----:R-:W-:-:S05]  /*0810*/  IMAD.WIDE.U32 R34, R12, 0x4, R18 ;  /* 0x000000040c227825 */ /* 0x001fca00078e0012 */
[----:B------:R0:W2:Y:S02]  /*0820*/  LDG.E R12, desc[UR4][R34.64] ;  /* 0x00000004220c7981 */ /* 0x0000a4000c1e1900 */
[----:B0-----:R-:W-:-:S04]  /*0830*/  IMAD.WIDE.U32 R34, R10, 0x4, R18 ;  /* 0x000000040a227825 */ /* 0x001fc800078e0012 */
[----:B------:R-:W-:Y:S02]  /*0840*/  IMAD.WIDE.U32 R18, R33, 0x4, R18 ;  /* 0x0000000421127825 */ /* 0x000fe400078e0012 */
[----:B------:R-:W2:Y:S04]  /*0850*/  LDG.E R33, desc[UR4][R34.64] ;  /* 0x0000000422217981 */ /* 0x000ea8000c1e1900 */
[----:B------:R3:W2:Y:S01]  /*0860*/  LDG.E R10, desc[UR4][R18.64] ;  /* 0x00000004120a7981 */ /* 0x0006a2000c1e1900 */
[----:B----4-:R-:W-:-:S05]  /*0870*/  IMAD.WIDE.U32 R24, R25, 0x4, R16 ;  /* 0x0000000419187825 */ /* 0x010fca00078e0010 */
[----:B------:R5:W4:Y:S01]  /*0880*/  LDG.E R14, desc[UR4][R24.64] ;  /* 0x00000004180e7981 */ /* 0x000b22000c1e1900 */
[----:B---3--:R-:W-:-:S05]  /*0890*/  IMAD.WIDE.U32 R18, R23, 0x4, R16 ;  /* 0x0000000417127825 */ /* 0x008fca00078e0010 */
[----:B------:R0:W3:Y:S01]  /*08a0*/  LDG.E R23, desc[UR4][R18.64] ;  /* 0x0000000412177981 */ /* 0x0000e2000c1e1900 */
[----:B-----5:R-:W-:-:S05]  /*08b0*/  IMAD.WIDE.U32 R24, R31, 0x4, R16 ;  /* 0x000000041f187825 */ /* 0x020fca00078e0010 */
[----:B------:R-:W5:Y:S01]  /*08c0*/  LDG.E R31, desc[UR4][R24.64] ;  /* 0x00000004181f7981 */ /* 0x000f62000c1e1900 */
[----:B--2---:R-:W-:-:S04]  /*08d0*/  IMAD.WIDE.U32 R34, R29, 0x4, R16 ;  /* 0x000000041d227825 */ /* 0x004fc800078e0010 */
[--C-:B0-----:R-:W-:Y:S02]  /*08e0*/  IMAD.WIDE.U32 R18, R27, 0x4, R16.reuse ;  /* 0x000000041b127825 */ /* 0x101fe400078e0010 */
[----:B------:R0:W2:Y:S04]  /*08f0*/  LDG.E R27, desc[UR4][R34.64] ;  /* 0x00000004221b7981 */ /* 0x0000a8000c1e1900 */
[----:B------:R1:W2:Y:S01]  /*0900*/  LDG.E R29, desc[UR4][R18.64] ;  /* 0x00000004121d7981 */ /* 0x0002a2000c1e1900 */
[----:B0-----:R-:W-:-:S04]  /*0910*/  IMAD.WIDE.U32 R34, R37, 0x4, R16 ;  /* 0x0000000425227825 */ /* 0x001fc800078e0010 */
[--C-:B-1----:R-:W-:Y:S02]  /*0920*/  IMAD.WIDE.U32 R18, R12, 0x4, R16.reuse ;  /* 0x000000040c127825 */ /* 0x102fe400078e0010 */
[----:B------:R-:W2:Y:S04]  /*0930*/  LDG.E R12, desc[UR4][R34.64] ;  /* 0x00000004220c7981 */ /* 0x000ea8000c1e1900 */
[----:B------:R-:W2:Y:S01]  /*0940*/  LDG.E R37, desc[UR4][R18.64] ;  /* 0x0000000412257981 */ /* 0x000ea2000c1e1900 */
[----:B------:R-:W-:-:S04]  /*0950*/  IMAD.WIDE.U32 R24, R33, 0x4, R16 ;  /* 0x0000000421187825 */ /* 0x000fc800078e0010 */
[----:B------:R-:W-:Y:S02]  /*0960*/  IMAD.WIDE.U32 R16, R10, 0x4, R16 ;  /* 0x000000040a107825 */ /* 0x000fe400078e0010 */
[----:B------:R-:W2:Y:S04]  /*0970*/  LDG.E R25, desc[UR4][R24.64] ;  /* 0x0000000418197981 */ /* 0x000ea8000c1e1900 */
[----:B------:R-:W2:Y:S01]  /*0980*/  LDG.E R17, desc[UR4][R16.64] ;  /* 0x0000000410117981 */ /* 0x000ea2000c1e1900 */
[----:B------:R-:W-:-:S04]  /*0990*/  FFMA R7, R32, R36, R7 ;  /* 0x0000002420077223 */ /* 0x000fc80000000007 */
[----:B------:R-:W-:Y:S01]  /*09a0*/  FFMA R7, R30, R21, R7 ;  /* 0x000000151e077223 */ /* 0x000fe20000000007 */
[----:B------:R-:W-:-:S04]  /*09b0*/  IADD3 R2, PT, PT, R2, 0x10, RZ ;  /* 0x0000001002027810 */ /* 0x000fc80007ffe0ff */
[----:B------:R-:W-:Y:S02]  /*09c0*/  ISETP.NE.AND P1, PT, R2, RZ, PT ;  /* 0x000000ff0200720c */ /* 0x000fe40003f25270 */
[----:B------:R-:W-:Y:S01]  /*09d0*/  IADD3 R6, PT, PT, R6, 0x200, RZ ;  /* 0x0000020006067810 */ /* 0x000fe20007ffe0ff */
[----:B----4-:R-:W-:-:S04]  /*09e0*/  FFMA R7, R28, R14, R7 ;  /* 0x0000000e1c077223 */ /* 0x010fc80000000007 */
[----:B---3--:R-:W-:-:S04]  /*09f0*/  FFMA R26, R26, R23, R7 ;  /* 0x000000171a1a7223 */ /* 0x008fc80000000007 */
[----:B-----5:R-:W-:-:S04]  /*0a00*/  FFMA R26, R15, R31, R26 ;  /* 0x0000001f0f1a7223 */ /* 0x020fc8000000001a */
[----:B--2---:R-:W-:-:S04]  /*0a10*/  FFMA R26, R13, R27, R26 ;  /* 0x0000001b0d1a7223 */ /* 0x004fc8000000001a */
[----:B------:R-:W-:-:S04]  /*0a20*/  FFMA R26, R11, R29, R26 ;  /* 0x0000001d0b1a7223 */ /* 0x000fc8000000001a */
[----:B------:R-:W-:-:S04]  /*0a30*/  FFMA R9, R9, R12, R26 ;  /* 0x0000000c09097223 */ /* 0x000fc8000000001a */
[----:B------:R-:W-:-:S04]  /*0a40*/  FFMA R9, R8, R37, R9 ;  /* 0x0000002508097223 */ /* 0x000fc80000000009 */
[----:B------:R-:W-:-:S04]  /*0a50*/  FFMA R9, R20, R25, R9 ;  /* 0x0000001914097223 */ /* 0x000fc80000000009 */
[----:B------:R-:W-:Y:S01]  /*0a60*/  FFMA R7, R22, R17, R9 ;  /* 0x0000001116077223 */ /* 0x000fe20000000009 */
[----:B------:R-:W-:Y:S06]  /*0a70*/  @P1 BRA `(.L_x_5) ;  /* 0xfffffff400e81947 */ /* 0x000fec000383ffff */
[----:B------:R-:W-:Y:S05]  /*0a80*/  BSYNC.RECONVERGENT B2 ;  /* 0x0000000000027941 */ /* 0x000fea0003800200 */
.L_x_4:
[----:B------:R-:W-:-:S07]  /*0a90*/  IADD3 R6, PT, PT, R6, -0x100, RZ ;  /* 0xffffff0006067810 */ /* 0x000fce0007ffe0ff */
.L_x_3:
[----:B------:R-:W-:Y:S05]  /*0aa0*/  BSYNC.RECONVERGENT B1 ;  /* 0x0000000000017941 */ /* 0x000fea0003800200 */
.L_x_2:
[----:B------:R-:W-:-:S13]  /*0ab0*/  ISETP.NE.AND P1, PT, R5, RZ, PT ;  /* 0x000000ff0500720c */ /* 0x000fda0003f25270 */
[----:B------:R-:W-:Y:S05]  /*0ac0*/  @!P1 BRA `(.L_x_1) ;  /* 0x00000008000c9947 */ /* 0x000fea0003800000 */
[----:B------:R-:W-:Y:S01]  /*0ad0*/  ISETP.GE.U32.AND P1, PT, R5, 0x8, PT ;  /* 0x000000080500780c */ /* 0x000fe20003f26070 */
[----:B------:R-:W-:Y:S01]  /*0ae0*/  BSSY.RECONVERGENT B1, `(.L_x_6) ;  /* 0x0000047000017945 */ /* 0x000fe20003800200 */
[----:B------:R-:W-:-:S04]  /*0af0*/  LOP3.LUT R2, R4, 0x7, RZ, 0xc0, !PT ;  /* 0x0000000704027812 */ /* 0x000fc800078ec0ff */
[----:B------:R-:W-:-:S07]  /*0b00*/  ISETP.NE.AND P2, PT, R2, RZ, PT ;  /* 0x000000ff0200720c */ /* 0x000fce0003f45270 */
[----:B------:R-:W-:Y:S06]  /*0b10*/  @!P1 BRA `(.L_x_7) ;  /* 0x00000004000c9947 */ /* 0x000fec0003800000 */
[----:B------:R-:W0:Y:S01]  /*0b20*/  LDC.64 R8, c[0x0][0x388] ;  /* 0x0000e200ff087b82 */ /* 0x000e220000000a00 */
[C---:B------:R-:W-:Y:S02]  /*0b30*/  IADD3 R17, PT, PT, R6.reuse, 0x20, RZ ;  /* 0x0000002006117810 */ /* 0x040fe40007ffe0ff */
[C---:B------:R-:W-:Y:S02]  /*0b40*/  IADD3 R31, PT, PT, R6.reuse, 0x40, RZ ;  /* 0x00000040061f7810 */ /* 0x040fe40007ffe0ff */
[C---:B------:R-:W-:Y:S02]  /*0b50*/  IADD3 R35, PT, PT, R6.reuse, 0x60, RZ ;  /* 0x0000006006237810 */ /* 0x040fe40007ffe0ff */
[C---:B------:R-:W-:Y:S02]  /*0b60*/  IADD3 R24, PT, PT, R6.reuse, 0x80, RZ ;  /* 0x0000008006187810 */ /* 0x040fe40007ffe0ff */
[C---:B------:R-:W-:Y:S01]  /*0b70*/  IADD3 R29, PT, PT, R6.reuse, 0xa0, RZ ;  /* 0x000000a0061d7810 */ /* 0x040fe20007ffe0ff */
[----:B0-----:R-:W-:-:S04]  /*0b80*/  IMAD.WIDE.U32 R12, R6, 0x4, R8 ;  /* 0x00000004060c7825 */ /* 0x001fc800078e0008 */
[--C-:B------:R-:W-:Y:S01]  /*0b90*/  IMAD.WIDE.U32 R14, R17, 0x4, R8.reuse ;  /* 0x00000004110e7825 */ /* 0x100fe200078e0008 */
[----:B------:R0:W2:Y:S03]  /*0ba0*/  LDG.E R23, desc[UR4][R12.64] ;  /* 0x000000040c177981 */ /* 0x0000a6000c1e1900 */
[--C-:B------:R-:W-:Y:S01]  /*0bb0*/  IMAD.WIDE.U32 R18, R31, 0x4, R8.reuse ;  /* 0x000000041f127825 */ /* 0x100fe200078e0008 */
[----:B------:R-:W3:Y:S03]  /*0bc0*/  LDG.E R33, desc[UR4][R14.64] ;  /* 0x000000040e217981 */ /* 0x000ee6000c1e1900 */
[--C-:B------:R-:W-:Y:S01]  /*0bd0*/  IMAD.WIDE.U32 R20, R35, 0x4, R8.reuse ;  /* 0x0000000423147825 */ /* 0x100fe200078e0008 */
[----:B------:R1:W4:Y:S03]  /*0be0*/  LDG.E R27, desc[UR4][R18.64] ;  /* 0x00000004121b7981 */ /* 0x000326000c1e1900 */
[----:B------:R-:W-:Y:S01]  /*0bf0*/  IMAD.WIDE.U32 R10, R24, 0x4, R8 ;  /* 0x00000004180a7825 */ /* 0x000fe200078e0008 */
[----:B------:R-:W5:Y:S01]  /*0c00*/  LDG.E R28, desc[UR4][R20.64] ;  /* 0x00000004141c7981 */ /* 0x000f62000c1e1900 */
[----:B0-----:R-:W-:-:S02]  /*0c10*/  IADD3 R13, PT, PT, R6, 0xc0, RZ ;  /* 0x000000c0060d7810 */ /* 0x001fc40007ffe0ff */
[--C-:B------:R-:W-:Y:S01]  /*0c20*/  IMAD.WIDE.U32 R36, R29, 0x4, R8.reuse ;  /* 0x000000041d247825 */ /* 0x100fe200078e0008 */
[----:B------:R0:W5:Y:S01]  /*0c30*/  LDG.E R25, desc[UR4][R10.64] ;  /* 0x000000040a197981 */ /* 0x000162000c1e1900 */
[----:B-1----:R-:W1:Y:S02]  /*0c40*/  LDC.64 R18, c[0x0][0x398] ;  /* 0x0000e600ff127b82 */ /* 0x002e640000000a00 */
[----:B------:R-:W-:Y:S02]  /*0c50*/  IMAD.WIDE.U32 R14, R13, 0x4, R8 ;  /* 0x000000040d0e7825 */ /* 0x000fe400078e0008 */
[----:B------:R-:W5:Y:S04]  /*0c60*/  LDG.E R37, desc[UR4][R36.64] ;  /* 0x0000000424257981 */ /* 0x000f68000c1e1900 */
[----:B------:R0:W5:Y:S02]  /*0c70*/  LDG.E R5, desc[UR4][R14.64] ;  /* 0x000000040e057981 */ /* 0x000164000c1e1900 */
[----:B0-----:R-:W-:-:S05]  /*0c80*/  IADD3 R10, PT, PT, R6, 0xe0, RZ ;  /* 0x000000e0060a7810 */ /* 0x001fca0007ffe0ff */
[----:B------:R-:W-:Y:S01]  /*0c90*/  IMAD.WIDE.U32 R8, R10, 0x4, R8 ;  /* 0x000000040a087825 */ /* 0x000fe200078e0008 */
[----:B------:R-:W2:Y:S05]  /*0ca0*/  LDC.64 R14, c[0x0][0x3a0] ;  /* 0x0000e800ff0e7b82 */ /* 0x000eaa0000000a00 */
[----:B------:R-:W5:Y:S01]  /*0cb0*/  LDG.E R9, desc[UR4][R8.64] ;  /* 0x0000000408097981 */ /* 0x000f62000c1e1900 */
[----:B-1----:R-:W-:-:S04]  /*0cc0*/  IMAD.WIDE.U32 R20, R6, 0x4, R18 ;  /* 0x0000000406147825 */ /* 0x002fc800078e0012 */
[--C-:B------:R-:W-:Y:S01]  /*0cd0*/  IMAD.WIDE.U32 R16, R17, 0x4, R18.reuse ;  /* 0x0000000411107825 */ /* 0x100fe200078e0012 */
[----:B------:R-:W5:Y:S03]  /*0ce0*/  LDG.E R12, desc[UR4][R20.64] ;  /* 0x00000004140c7981 */ /* 0x000f66000c1e1900 */
[--C-:B------:R-:W-:Y:S01]  /*0cf0*/  IMAD.WIDE.U32 R30, R31, 0x4, R18.reuse ;  /* 0x000000041f1e7825 */ /* 0x100fe200078e0012 */
[----:B------:R0:W5:Y:S03]  /*0d00*/  LDG.E R11, desc[UR4][R16.64] ;  /* 0x00000004100b7981 */ /* 0x000166000c1e1900 */
[----:B0-----:R-:W-:-:S06]  /*0d10*/  IMAD.WIDE.U32 R16, R24, 0x4, R18 ;  /* 0x0000000418107825 */ /* 0x001fcc00078e0012 */
[----:B------:R-:W5:Y:S01]  /*0d20*/  LDG.E R16, desc[UR4][R16.64] ;  /* 0x0000000410107981 */ /* 0x000f62000c1e1900 */
[----:B--2---:R-:W-:-:S04]  /*0d30*/  IMAD.WIDE.U32 R22, R23, 0x4, R14 ;  /* 0x0000000417167825 */ /* 0x004fc800078e000e */
[--C-:B---3--:R-:W-:Y:S01]  /*0d40*/  IMAD.WIDE.U32 R32, R33, 0x4, R14.reuse ;  /* 0x0000000421207825 */ /* 0x108fe200078e000e */
[----:B------:R0:W2:Y:S03]  /*0d50*/  LDG.E R8, desc[UR4][R22.64] ;  /* 0x0000000416087981 */ /* 0x0000a6000c1e1900 */
[--C-:B----4-:R-:W-:Y:S01]  /*0d60*/  IMAD.WIDE.U32 R26, R27, 0x4, R14.reuse ;  /* 0x000000041b1a7825 */ /* 0x110fe200078e000e */
[----:B------:R1:W3:Y:S03]  /*0d70*/  LDG.E R34, desc[UR4][R32.64] ;  /* 0x0000000420227981 */ /* 0x0002e6000c1e1900 */
[----:B-----5:R-:W-:Y:S01]  /*0d80*/  IMAD.WIDE.U32 R20, R28, 0x4, R14 ;  /* 0x000000041c147825 */ /* 0x020fe200078e000e */
[----:B------:R-:W4:Y:S03]  /*0d90*/  LDG.E R36, desc[UR4][R26.64] ;  /* 0x000000041a247981 */ /* 0x000f26000c1e1900 */
[----:B0-----:R-:W-:-:S02]  /*0da0*/  IMAD.WIDE.U32 R22, R35, 0x4, R18 ;  /* 0x0000000423167825 */ /* 0x001fc400078e0012 */
[----:B------:R0:W4:Y:S02]  /*0db0*/  LDG.E R35, desc[UR4][R30.64] ;  /* 0x000000041e237981 */ /* 0x000124000c1e1900 */
[----:B------:R-:W-:Y:S02]  /*0dc0*/  IMAD.WIDE.U32 R24, R25, 0x4, R14 ;  /* 0x0000000419187825 */ /* 0x000fe400078e000e */
[----:B------:R-:W5:Y:S02]  /*0dd0*/  LDG.E R22, desc[UR4][R22.64] ;  /* 0x0000000416167981 */ /* 0x000f64000c1e1900 */
[----:B------:R-:W-:Y:S02]  /*0de0*/  IMAD.WIDE.U32 R28, R29, 0x4, R18 ;  /* 0x000000041d1c7825 */ /* 0x000fe400078e0012 */
[----:B------:R-:W5:Y:S02]  /*0df0*/  LDG.E R21, desc[UR4][R20.64] ;  /* 0x0000000414157981 */ /* 0x000f64000c1e1900 */
[----:B-1----:R-:W-:-:S02]  /*0e00*/  IMAD.WIDE.U32 R32, R37, 0x4, R14 ;  /* 0x0000000425207825 */ /* 0x002fc400078e000e */
[----:B------:R-:W5:Y:S02]  /*0e10*/  LDG.E R25, desc[UR4][R24.64] ;  /* 0x0000000418197981 */ /* 0x000f64000c1e1900 */
[----:B0-----:R-:W-:Y:S02]  /*0e20*/  IMAD.WIDE.U32 R30, R13, 0x4, R18 ;  /* 0x000000040d1e7825 */ /* 0x001fe400078e0012 */
[----:B------:R-:W5:Y:S02]  /*0e30*/  LDG.E R28, desc[UR4][R28.64] ;  /* 0x000000041c1c7981 */ /* 0x000f64000c1e1900 */
[----:B------:R-:W-:Y:S02]  /*0e40*/  IMAD.WIDE.U32 R26, R5, 0x4, R14 ;  /* 0x00000004051a7825 */ /* 0x000fe400078e000e */
[----:B------:R-:W5:Y:S02]  /*0e50*/  LDG.E R33, desc[UR4][R32.64] ;  /* 0x0000000420217981 */ /* 0x000f64000c1e1900 */
[----:B------:R-:W-:-:S02]  /*0e60*/  IMAD.WIDE.U32 R18, R10, 0x4, R18 ;  /* 0x000000040a127825 */ /* 0x000fc400078e0012 */
[----:B------:R-:W5:Y:S02]  /*0e70*/  LDG.E R30, desc[UR4][R30.64] ;  /* 0x000000041e1e7981 */ /* 0x000f64000c1e1900 */
[----:B------:R-:W-:Y:S02]  /*0e80*/  IMAD.WIDE.U32 R14, R9, 0x4, R14 ;  /* 0x00000004090e7825 */ /* 0x000fe400078e000e */
[----:B------:R-:W5:Y:S04]  /*0e90*/  LDG.E R26, desc[UR4][R26.64] ;  /* 0x000000041a1a7981 */ /* 0x000f68000c1e1900 */
[----:B------:R-:W5:Y:S04]  /*0ea0*/  LDG.E R18, desc[UR4][R18.64] ;  /* 0x0000000412127981 */ /* 0x000f68000c1e1900 */
[----:B------:R-:W5:Y:S01]  /*0eb0*/  LDG.E R14, desc[UR4][R14.64] ;  /* 0x000000040e0e7981 */ /* 0x000f62000c1e1900 */
[----:B------:R-:W-:Y:S01]  /*0ec0*/  IADD3 R6, PT, PT, R6, 0x100, RZ ;  /* 0x0000010006067810 */ /* 0x000fe20007ffe0ff */
[----:B--2---:R-:W-:-:S04]  /*0ed0*/  FFMA R8, R12, R8, R7 ;  /* 0x000000080c087223 */ /* 0x004fc80000000007 */
[----:B---3--:R-:W-:-:S04]  /*0ee0*/  FFMA R8, R11, R34, R8 ;  /* 0x000000220b087223 */ /* 0x008fc80000000008 */
[----:B----4-:R-:W-:-:S04]  /*0ef0*/  FFMA R35, R35, R36, R8 ;  /* 0x0000002423237223 */ /* 0x010fc80000000008 */
[----:B-----5:R-:W-:-:S04]  /*0f00*/  FFMA R21, R22, R21, R35 ;  /* 0x0000001516157223 */ /* 0x020fc80000000023 */
[----:B------:R-:W-:-:S04]  /*0f10*/  FFMA R21, R16, R25, R21 ;  /* 0x0000001910157223 */ /* 0x000fc80000000015 */
[----:B------:R-:W-:-:S04]  /*0f20*/  FFMA R21, R28, R33, R21 ;  /* 0x000000211c157223 */ /* 0x000fc80000000015 */
[----:B------:R-:W-:-:S04]  /*0f30*/  FFMA R21, R30, R26, R21 ;  /* 0x0000001a1e157223 */ /* 0x000fc80000000015 */
[----:B------:R-:W-:-:S07]  /*0f40*/  FFMA R7, R18, R14, R21 ;  /* 0x0000000e12077223 */ /* 0x000fce0000000015 */
.L_x_7:
[----:B------:R-:W-:Y:S05]  /*0f50*/  BSYNC.RECONVERGENT B1 ;  /* 0x0000000000017941 */ /* 0x000fea0003800200 */
.L_x_6:
        /* <DEDUP_REMOVED lines=9> */
[----:B------:R-:W-:-:S03]  /*0ff0*/  IADD3 R5, PT, PT, R6, 0x60, RZ ;  /* 0x0000006006057810 */ /* 0x000fc60007ffe0ff */
[----:B------:R-:W1:Y:S01]  /*1000*/  LDC.64 R10, c[0x0][0x398] ;  /* 0x0000e600ff0a7b82 */ /* 0x000e620000000a00 */
[----:B0-----:R-:W-:-:S04]  /*1010*/  IMAD.WIDE.U32 R12, R6, 0x4, R8 ;  /* 0x00000004060c7825 */ /* 0x001fc800078e0008 */
[--C-:B------:R-:W-:Y:S02]  /*1020*/  IMAD.WIDE.U32 R16, R15, 0x4, R8.reuse ;  /* 0x000000040f107825 */ /* 0x100fe400078e0008 */
[----:B------:R-:W2:Y:S02]  /*1030*/  LDG.E R13, desc[UR4][R12.64] ;  /* 0x000000040c0d7981 */ /* 0x000ea4000c1e1900 */
[--C-:B------:R-:W-:Y:S02]  /*1040*/  IMAD.WIDE.U32 R18, R27, 0x4, R8.reuse ;  /* 0x000000041b127825 */ /* 0x100fe400078e0008 */
[----:B------:R-:W3:Y:S02]  /*1050*/  LDG.E R17, desc[UR4][R16.64] ;  /* 0x0000000410117981 */ /* 0x000ee4000c1e1900 */
[----:B------:R-:W-:Y:S02]  /*1060*/  IMAD.WIDE.U32 R24, R5, 0x4, R8 ;  /* 0x0000000405187825 */ /* 0x000fe400078e0008 */
[----:B------:R-:W4:Y:S01]  /*1070*/  LDG.E R19, desc[UR4][R18.64] ;  /* 0x0000000412137981 */ /* 0x000f22000c1e1900 */
[----:B------:R-:W2:Y:S03]  /*1080*/  LDC.64 R8, c[0x0][0x3a0] ;  /* 0x0000e800ff087b82 */ /* 0x000ea60000000a00 */
[----:B------:R-:W5:Y:S01]  /*1090*/  LDG.E R25, desc[UR4][R24.64] ;  /* 0x0000000418197981 */ /* 0x000f62000c1e1900 */
[----:B-1----:R-:W-:-:S06]  /*10a0*/  IMAD.WIDE.U32 R20, R6, 0x4, R10 ;  /* 0x0000000406147825 */ /* 0x002fcc00078e000a */
[----:B------:R-:W5:Y:S01]  /*10b0*/  LDG.E R20, desc[UR4][R20.64] ;  /* 0x0000000414147981 */ /* 0x000f62000c1e1900 */
[----:B--2---:R-:W-:-:S04]  /*10c0*/  IMAD.WIDE.U32 R22, R13, 0x4, R8 ;  /* 0x000000040d167825 */ /* 0x004fc800078e0008 */
[----:B------:R-:W-:Y:S02]  /*10d0*/  IMAD.WIDE.U32 R12, R15, 0x4, R10 ;  /* 0x000000040f0c7825 */ /* 0x000fe400078e000a */
[----:B------:R-:W2:Y:S02]  /*10e0*/  LDG.E R22, desc[UR4][R22.64] ;  /* 0x0000000416167981 */ /* 0x000ea4000c1e1900 */
[----:B---3--:R-:W-:Y:S02]  /*10f0*/  IMAD.WIDE.U32 R14, R17, 0x4, R8 ;  /* 0x00000004110e7825 */ /* 0x008fe400078e0008 */
[----:B------:R-:W3:Y:S02]  /*1100*/  LDG.E R13, desc[UR4][R12.64] ;  /* 0x000000040c0d7981 */ /* 0x000ee4000c1e1900 */
[----:B------:R-:W-:Y:S02]  /*1110*/  IMAD.WIDE.U32 R16, R27, 0x4, R10 ;  /* 0x000000041b107825 */ /* 0x000fe400078e000a */
[----:B------:R-:W3:Y:S02]  /*1120*/  LDG.E R14, desc[UR4][R14.64] ;  /* 0x000000040e0e7981 */ /* 0x000ee4000c1e1900 */
[----:B----4-:R-:W-:-:S02]  /*1130*/  IMAD.WIDE.U32 R18, R19, 0x4, R8 ;  /* 0x0000000413127825 */ /* 0x010fc400078e0008 */
[----:B------:R-:W4:Y:S02]  /*1140*/  LDG.E R17, desc[UR4][R16.64] ;  /* 0x0000000410117981 */ /* 0x000f24000c1e1900 */
[----:B------:R-:W-:Y:S02]  /*1150*/  IMAD.WIDE.U32 R10, R5, 0x4, R10 ;  /* 0x00000004050a7825 */ /* 0x000fe400078e000a */
[----:B------:R-:W4:Y:S02]  /*1160*/  LDG.E R18, desc[UR4][R18.64] ;  /* 0x0000000412127981 */ /* 0x000f24000c1e1900 */
[----:B-----5:R-:W-:Y:S02]  /*1170*/  IMAD.WIDE.U32 R8, R25, 0x4, R8 ;  /* 0x0000000419087825 */ /* 0x020fe400078e0008 */
[----:B------:R-:W5:Y:S04]  /*1180*/  LDG.E R11, desc[UR4][R10.64] ;  /* 0x000000040a0b7981 */ /* 0x000f68000c1e1900 */
[----:B------:R-:W5:Y:S01]  /*1190*/  LDG.E R8, desc[UR4][R8.64] ;  /* 0x0000000408087981 */ /* 0x000f62000c1e1900 */
[----:B------:R-:W-:Y:S01]  /*11a0*/  IADD3 R6, PT, PT, R6, 0x80, RZ ;  /* 0x0000008006067810 */ /* 0x000fe20007ffe0ff */
[----:B--2---:R-:W-:-:S04]  /*11b0*/  FFMA R20, R20, R22, R7 ;  /* 0x0000001614147223 */ /* 0x004fc80000000007 */
[----:B---3--:R-:W-:-:S04]  /*11c0*/  FFMA R20, R13, R14, R20 ;  /* 0x0000000e0d147223 */ /* 0x008fc80000000014 */
[----:B----4-:R-:W-:-:S04]  /*11d0*/  FFMA R20, R17, R18, R20 ;  /* 0x0000001211147223 */ /* 0x010fc80000000014 */
[----:B-----5:R-:W-:-:S07]  /*11e0*/  FFMA R7, R11, R8, R20 ;  /* 0x000000080b077223 */ /* 0x020fce0000000014 */
.L_x_9:
[----:B------:R-:W-:Y:S05]  /*11f0*/  BSYNC.RECONVERGENT B1 ;  /* 0x0000000000017941 */ /* 0x000fea0003800200 */
.L_x_8:
[----:B------:R-:W-:Y:S05]  /*1200*/  @!P2 BRA `(.L_x_1) ;  /* 0x00000000003ca947 */ /* 0x000fea0003800000 */
[----:B------:R-:W0:Y:S01]  /*1210*/  LDC.64 R12, c[0x0][0x398] ;  /* 0x0000e600ff0c7b82 */ /* 0x000e220000000a00 */
[----:B------:R-:W-:-:S07]  /*1220*/  IADD3 R2, PT, PT, -R4, RZ, RZ ;  /* 0x000000ff04027210 */ /* 0x000fce0007ffe1ff */
[----:B------:R-:W1:Y:S08]  /*1230*/  LDC.64 R14, c[0x0][0x388] ;  /* 0x0000e200ff0e7b82 */ /* 0x000e700000000a00 */
[----:B------:R-:W2:Y:S02]  /*1240*/  LDC.64 R16, c[0x0][0x3a0] ;  /* 0x0000e800ff107b82 */ /* 0x000ea40000000a00 */
.L_x_10:
[----:B-1----:R-:W-:-:S06]  /*1250*/  IMAD.WIDE.U32 R8, R6, 0x4, R14 ;  /* 0x0000000406087825 */ /* 0x002fcc00078e000e */
[----:B------:R-:W2:Y:S01]  /*1260*/  LDG.E R9, desc[UR4][R8.64] ;  /* 0x0000000408097981 */ /* 0x000ea2000c1e1900 */
[----:B0-----:R-:W-:-:S06]  /*1270*/  IMAD.WIDE.U32 R4, R6, 0x4, R12 ;  /* 0x0000000406047825 */ /* 0x001fcc00078e000c */
[----:B------:R-:W3:Y:S01]  /*1280*/  LDG.E R4, desc[UR4][R4.64] ;  /* 0x0000000404047981 */ /* 0x000ee2000c1e1900 */
[----:B------:R-:W-:Y:S01]  /*1290*/  IADD3 R2, PT, PT, R2, 0x1, RZ ;  /* 0x0000000102027810 */ /* 0x000fe20007ffe0ff */
[----:B--2---:R-:W-:-:S06]  /*12a0*/  IMAD.WIDE.U32 R10, R9, 0x4, R16 ;  /* 0x00000004090a7825 */ /* 0x004fcc00078e0010 */
[----:B------:R-:W3:Y:S01]  /*12b0*/  LDG.E R10, desc[UR4][R10.64] ;  /* 0x000000040a0a7981 */ /* 0x000ee2000c1e1900 */
[----:B------:R-:W-:Y:S02]  /*12c0*/  ISETP.NE.AND P1, PT, R2, RZ, PT ;  /* 0x000000ff0200720c */ /* 0x000fe40003f25270 */
[----:B------:R-:W-:Y:S01]  /*12d0*/  IADD3 R6, PT, PT, R6, 0x20, RZ ;  /* 0x0000002006067810 */ /* 0x000fe20007ffe0ff */
[----:B---3--:R-:W-:-:S10]  /*12e0*/  FFMA R7, R4, R10, R7 ;  /* 0x0000000a04077223 */ /* 0x008fd40000000007 */
[----:B------:R-:W-:Y:S05]  /*12f0*/  @P1 BRA `(.L_x_10) ;  /* 0xfffffffc00d41947 */ /* 0x000fea000383ffff */
.L_x_1:
[----:B------:R-:W-:Y:S05]  /*1300*/  BSYNC.RECONVERGENT B0 ;  /* 0x0000000000007941 */ /* 0x000fea0003800200 */
.L_x_0:
[----:B------:R-:W0:Y:S01]  /*1310*/  SHFL.DOWN PT, R2, R7, 0x10, 0x1f ;  /* 0x0a001f0007027f89 */ /* 0x000e2200000e0000 */
[----:B------:R-:W-:Y:S01]  /*1320*/  ISETP.NE.OR P0, PT, R3, RZ, P0 ;  /* 0x000000ff0300720c */ /* 0x000fe20000705670 */
[----:B0-----:R-:W-:-:S05]  /*1330*/  FADD R2, R2, R7 ;  /* 0x0000000702027221 */ /* 0x001fca0000000000 */
[----:B------:R-:W0:Y:S02]  /*1340*/  SHFL.DOWN PT, R5, R2, 0x8, 0x1f ;  /* 0x09001f0002057f89 */ /* 0x000e2400000e0000 */
[----:B0-----:R-:W-:-:S05]  /*1350*/  FADD R5, R2, R5 ;  /* 0x0000000502057221 */ /* 0x001fca0000000000 */
[----:B------:R-:W0:Y:S02]  /*1360*/  SHFL.DOWN PT, R4, R5, 0x4, 0x1f ;  /* 0x08801f0005047f89 */ /* 0x000e2400000e0000 */
[----:B0-----:R-:W-:-:S05]  /*1370*/  FADD R4, R5, R4 ;  /* 0x0000000405047221 */ /* 0x001fca0000000000 */
[----:B------:R-:W0:Y:S02]  /*1380*/  SHFL.DOWN PT, R9, R4, 0x2, 0x1f ;  /* 0x08401f0004097f89 */ /* 0x000e2400000e0000 */
[----:B0-----:R-:W-:-:S05]  /*1390*/  FADD R9, R4, R9 ;  /* 0x0000000904097221 */ /* 0x001fca0000000000 */
[----:B------:R0:W1:Y:S01]  /*13a0*/  SHFL.DOWN PT, R6, R9, 0x1, 0x1f ;  /* 0x08201f0009067f89 */ /* 0x00006200000e0000 */
[----:B------:R-:W-:Y:S05]  /*13b0*/  @P0 EXIT ;  /* 0x000000000000094d */ /* 0x000fea0003800000 */
[----:B------:R-:W2:Y:S01]  /*13c0*/  LDC.64 R2, c[0x0][0x3a8] ;  /* 0x0000ea00ff027b82 */ /* 0x000ea20000000a00 */
[----:B01----:R-:W-:Y:S01]  /*13d0*/  FADD R9, R9, R6 ;  /* 0x0000000609097221 */ /* 0x003fe20000000000 */
[----:B--2---:R-:W-:-:S05]  /*13e0*/  IMAD.WIDE.U32 R2, R0, 0x4, R2 ;  /* 0x0000000400027825 */ /* 0x004fca00078e0002 */
[----:B------:R-:W-:Y:S01]  /*13f0*/  STG.E desc[UR4][R2.64], R9 ;  /* 0x0000000902007986 */ /* 0x000fe2000c101904 */
[----:B------:R-:W-:Y:S05]  /*1400*/  EXIT ;  /* 0x000000000000794d */ /* 0x000fea0003800000 */
.L_x_11:
[----:B------:R-:W-:-:S00]  /*1410*/  BRA `(.L_x_11) ;  /* 0xfffffffc00fc7947 */ /* 0x000fc0000383ffff */
[----:B------:R-:W-:-:S00]  /*1420*/  NOP ;  /* 0x0000000000007918 */ /* 0x000fc00000000000 */
        /* <DEDUP_REMOVED lines=13> */
.L_x_12:


//--------------------- .nv.shared.reserved.0     --------------------------
	.section	.nv.shared.reserved.0,"aw",@nobits
	.weak		__nv_reservedSMEM_offset_0_alias
	.size		__nv_reservedSMEM_offset_0_alias, 0, 64
	.other		__nv_reservedSMEM_offset_0_alias,@"STO_CUDA_RESERVED_SHARED STV_DEFAULT"
__nv_reservedSMEM_offset_0_alias:
	.zero		0
	.zero		64


//--------------------- .nv.constant0._Z22csr_spmv_vector_kernelIfEvjPKjS1_PKT_S4_PS2_ --------------------------
	.section	.nv.constant0._Z22csr_spmv_vector_kernelIfEvjPKjS1_PKT_S4_PS2_,"a",@progbits
	.sectionflags	@""
	.align	4
.nv.constant0._Z22csr_spmv_vector_kernelIfEvjPKjS1_PKT_S4_PS2_:
	.zero		944


//--------------------- SYMBOLS --------------------------

	.type		.nv.reservedSmem.offset0,@object
	.size		.nv.reservedSmem.offset0,0x4
